//
// Generated by NVIDIA NVVM Compiler
//
// Compiler Build ID: CL-36424714
// Cuda compilation tools, release 13.0, V13.0.88
// Based on NVVM 20.0.0
//

.version 9.0
.target sm_100
.address_size 64

	// .globl	_Z8MyKernelPd
.const .align 8 .f64 c_value;
.global .align 8 .f64 myVariable = 0d40091EB860000000;

.visible .entry _Z8MyKernelPd(
	.param .u64 .ptr .align 1 _Z8MyKernelPd_param_0
)
{
	.reg .b32 	%r<5>;
	.reg .b64 	%rd<5>;
	.reg .b64 	%fd<7>;

	ld.param.u64 	%rd1, [_Z8MyKernelPd_param_0];
	cvta.to.global.u64 	%rd2, %rd1;
	mov.u32 	%r1, %ntid.x;
	mov.u32 	%r2, %ctaid.x;
	mov.u32 	%r3, %tid.x;
	mad.lo.s32 	%r4, %r1, %r2, %r3;
	ld.global.f64 	%fd1, [myVariable];
	rcp.rn.f64 	%fd2, %fd1;
	st.global.f64 	[myVariable], %fd2;
	mul.wide.u32 	%rd3, %r4, 8;
	add.s64 	%rd4, %rd2, %rd3;
	ld.global.f64 	%fd3, [%rd4];
	ld.const.f64 	%fd4, [c_value];
	add.f64 	%fd5, %fd3, %fd4;
	add.f64 	%fd6, %fd2, %fd5;
	st.global.f64 	[%rd4], %fd6;
	ret;

}


// ===== COMPILED SASS (sm_100) =====

	.target	sm_100

	.elftype	@"ET_EXEC"


//--------------------- .note.nv.tkinfo           --------------------------
	.section	.note.nv.tkinfo,"",@"SHT_NOTE"
	.sectionflags	@"SHF_NOTE_NV_TKINFO"
	.tkinfo
        /*0018*/ 	.word	0x00000002
        /*0030*/ 	.string	""
        /*0030*/ 	.string	"ptxas"
        /*0030*/ 	.string	"Cuda compilation tools, release 13.0, V13.0.88"
        /*0030*/ 	.string	"Build cuda_13.0.r13.0/compiler.36424714_0"
        /*0030*/ 	.string	"-arch sm_100 -m 64 "



//--------------------- .note.nv.cuinfo           --------------------------
	.section	.note.nv.cuinfo,"",@"SHT_NOTE"
	.sectionflags	@"SHF_NOTE_NV_CUINFO"
        /*0018*/ 	.short	0x0002
        /*001a*/ 	.short	0x0064
        /*001c*/ 	.short	0x0082
	.zero		2


//--------------------- .nv.info                  --------------------------
	.section	.nv.info,"",@"SHT_CUDA_INFO"
	.align	4


	//----- nvinfo : EIATTR_REGCOUNT
	.align		4
        /*0000*/ 	.byte	0x04, 0x2f
        /*0002*/ 	.short	(.L_3 - .L_2)
	.align		4
.L_2:
        /*0004*/ 	.word	index@(_Z8MyKernelPd)
        /*0008*/ 	.word	0x00000010


	//----- nvinfo : EIATTR_FRAME_SIZE
	.align		4
.L_3:
        /*000c*/ 	.byte	0x04, 0x11
        /*000e*/ 	.short	(.L_5 - .L_4)
	.align		4
.L_4:
        /*0010*/ 	.word	index@($__internal_0_$__cuda_sm20_dblrcp_rn_slowpath_v3)
        /*0014*/ 	.word	0x00000000


	//----- nvinfo : EIATTR_FRAME_SIZE
	.align		4
.L_5:
        /*0018*/ 	.byte	0x04, 0x11
        /*001a*/ 	.short	(.L_7 - .L_6)
	.align		4
.L_6:
        /*001c*/ 	.word	index@(_Z8MyKernelPd)
        /*0020*/ 	.word	0x00000000


	//----- nvinfo : EIATTR_MIN_STACK_SIZE
	.align		4
.L_7:
        /*0024*/ 	.byte	0x04, 0x12
        /*0026*/ 	.short	(.L_9 - .L_8)
	.align		4
.L_8:
        /*0028*/ 	.word	index@(_Z8MyKernelPd)
        /*002c*/ 	.word	0x00000000
.L_9:


//--------------------- .nv.compat                --------------------------
	.section	.nv.compat,"",@"SHT_CUDA_COMPAT_INFO"
	.align	4
        /*0000*/ 	.byte	0x02, 0x09, 0x00, 0x00, 0x02, 0x02, 0x01, 0x00, 0x02, 0x05, 0x05, 0x00, 0x03, 0x07, 0x01, 0x01
        /*0010*/ 	.byte	0x02, 0x03, 0x00, 0x00, 0x02, 0x06, 0x01, 0x00, 0x04, 0x0b, 0x08, 0x00, 0x01, 0x00, 0x00, 0x00
        /*0020*/ 	.byte	0x00, 0x00, 0x00, 0x00


//--------------------- .nv.info._Z8MyKernelPd    --------------------------
	.section	.nv.info._Z8MyKernelPd,"",@"SHT_CUDA_INFO"
	.sectionflags	@""
	.align	4


	//----- nvinfo : EIATTR_CUDA_API_VERSION
	.align		4
        /*0000*/ 	.byte	0x04, 0x37
        /*0002*/ 	.short	(.L_11 - .L_10)
.L_10:
        /*0004*/ 	.word	0x00000082


	//----- nvinfo : EIATTR_KPARAM_INFO
	.align		4
.L_11:
        /*0008*/ 	.byte	0x04, 0x17
        /*000a*/ 	.short	(.L_13 - .L_12)
.L_12:
        /*000c*/ 	.word	0x00000000
        /*0010*/ 	.short	0x0000
        /*0012*/ 	.short	0x0000
        /*0014*/ 	.byte	0x00, 0xf5, 0x21, 0x00


	//----- nvinfo : EIATTR_SPARSE_MMA_MASK
	.align		4
.L_13:
        /*0018*/ 	.byte	0x03, 0x50
        /*001a*/ 	.short	0x0000


	//----- nvinfo : EIATTR_MAXREG_COUNT
	.align		4
        /*001c*/ 	.byte	0x03, 0x1b
        /*001e*/ 	.short	0x00ff


	//----- nvinfo : EIATTR_MERCURY_ISA_VERSION
	.align		4
        /*0020*/ 	.byte	0x03, 0x5f
        /*0022*/ 	.short	0x0101


	//----- nvinfo : EIATTR_VRC_CTA_INIT_COUNT
	.align		4
        /*0024*/ 	.byte	0x02, 0x4a
	.zero		1
	.zero		1


	//----- nvinfo : EIATTR_EXIT_INSTR_OFFSETS
	.align		4
        /*0028*/ 	.byte	0x04, 0x1c
        /*002a*/ 	.short	(.L_15 - .L_14)


	//   ....[0]....
.L_14:
        /*002c*/ 	.word	0x000001e0


	//----- nvinfo : EIATTR_CRS_STACK_SIZE
	.align		4
.L_15:
        /*0030*/ 	.byte	0x04, 0x1e
        /*0032*/ 	.short	(.L_17 - .L_16)
.L_16:
        /*0034*/ 	.word	0x00000000


	//----- nvinfo : EIATTR_CBANK_PARAM_SIZE
	.align		4
.L_17:
        /*0038*/ 	.byte	0x03, 0x19
        /*003a*/ 	.short	0x0008


	//----- nvinfo : EIATTR_PARAM_CBANK
	.align		4
        /*003c*/ 	.byte	0x04, 0x0a
        /*003e*/ 	.short	(.L_19 - .L_18)
	.align		4
.L_18:
        /*0040*/ 	.word	index@(.nv.constant0._Z8MyKernelPd)
        /*0044*/ 	.short	0x0380
        /*0046*/ 	.short	0x0008


	//----- nvinfo : EIATTR_SW_WAR
	.align		4
.L_19:
        /*0048*/ 	.byte	0x04, 0x36
        /*004a*/ 	.short	(.L_21 - .L_20)
.L_20:
        /*004c*/ 	.word	0x00000008
.L_21:


//--------------------- .nv.callgraph             --------------------------
	.section	.nv.callgraph,"",@"SHT_CUDA_CALLGRAPH"
	.align	4
	.sectionentsize	8
	.align		4
        /*0000*/ 	.word	0x00000000
	.align		4
        /*0004*/ 	.word	0xffffffff
	.align		4
        /*0008*/ 	.word	0x00000000
	.align		4
        /*000c*/ 	.word	0xfffffffe
	.align		4
        /*0010*/ 	.word	0x00000000
	.align		4
        /*0014*/ 	.word	0xfffffffd
	.align		4
        /*0018*/ 	.word	0x00000000
	.align		4
        /*001c*/ 	.word	0xfffffffc


//--------------------- .nv.constant3             --------------------------
	.section	.nv.constant3,"a",@progbits
	.align	8
.nv.constant3:
	.type		c_value,@object
	.size		c_value,(.L_0 - c_value)
c_value:
	.zero		8
.L_0:


//--------------------- .nv.constant4             --------------------------
	.section	.nv.constant4,"a",@progbits
	.align	8
	.align		8
.nv.constant4:
        /*0000*/ 	.dword	myVariable


//--------------------- .text._Z8MyKernelPd       --------------------------
	.section	.text._Z8MyKernelPd,"ax",@progbits
	.align	128
        .global         _Z8MyKernelPd
        .type           _Z8MyKernelPd,@function
        .size           _Z8MyKernelPd,(.L_x_5 - _Z8MyKernelPd)
        .other          _Z8MyKernelPd,@"STO_CUDA_ENTRY STV_DEFAULT"
_Z8MyKernelPd:
.text._Z8MyKernelPd:
[----:B------:R-:W-:Y:S08]  /*0000*/  LDC R1, c[0x0][0x37c] ;  /* 0x0000df00ff017b82 */ /* 0x000ff00000000800 */
[----:B------:R-:W0:Y:S01]  /*0010*/  LDC.64 R2, c[0x4][RZ] ;  /* 0x01000000ff027b82 */ /* 0x000e220000000a00 */
[----:B------:R-:W0:Y:S02]  /*0020*/  LDCU.64 UR4, c[0x0][0x358] ;  /* 0x00006b00ff0477ac */ /* 0x000e240008000a00 */
[----:B0-----:R-:W2:Y:S01]  /*0030*/  LDG.E.64 R4, desc[UR4][R2.64] ;  /* 0x0000000402047981 */ /* 0x001ea2000c1e1b00 */
[----:B------:R-:W0:Y:S01]  /*0040*/  LDCU UR6, c[0x0][0x360] ;  /* 0x00006c00ff0677ac */ /* 0x000e220008000800 */
[----:B------:R-:W0:Y:S01]  /*0050*/  S2R R0, SR_CTAID.X ;  /* 0x0000000000007919 */ /* 0x000e220000002500 */
[----:B------:R-:W0:Y:S02]  /*0060*/  S2R R13, SR_TID.X ;  /* 0x00000000000d7919 */ /* 0x000e240000002100 */
[----:B0-----:R-:W-:Y:S01]  /*0070*/  IMAD R0, R0, UR6, R13 ;  /* 0x0000000600007c24 */ /* 0x001fe2000f8e020d */
[----:B--2---:R-:W0:Y:S01]  /*0080*/  MUFU.RCP64H R7, R5 ;  /* 0x0000000500077308 */ /* 0x004e220000001800 */
[----:B------:R-:W-:-:S05]  /*0090*/  VIADD R6, R5, 0x300402 ;  /* 0x0030040205067836 */ /* 0x000fca0000000000 */
[----:B------:R-:W-:Y:S01]  /*00a0*/  FSETP.GEU.AND P0, PT, |R6|, 5.8789094863358348022e-39, PT ;  /* 0x004004020600780b */ /* 0x000fe20003f0e200 */
[----:B0-----:R-:W-:-:S08]  /*00b0*/  DFMA R8, -R4, R6, 1 ;  /* 0x3ff000000408742b */ /* 0x001fd00000000106 */
[----:B------:R-:W-:-:S08]  /*00c0*/  DFMA R8, R8, R8, R8 ;  /* 0x000000080808722b */ /* 0x000fd00000000008 */
[----:B------:R-:W-:-:S08]  /*00d0*/  DFMA R8, R6, R8, R6 ;  /* 0x000000080608722b */ /* 0x000fd00000000006 */
[----:B------:R-:W-:-:S08]  /*00e0*/  DFMA R10, -R4, R8, 1 ;  /* 0x3ff00000040a742b */ /* 0x000fd00000000108 */
[----:B------:R-:W-:Y:S01]  /*00f0*/  DFMA R8, R8, R10, R8 ;  /* 0x0000000a0808722b */ /* 0x000fe20000000008 */
[----:B------:R-:W-:Y:S10]  /*0100*/  @P0 BRA `(.L_x_0) ;  /* 0x0000000000100947 */ /* 0x000ff40003800000 */
[----:B------:R-:W-:-:S05]  /*0110*/  LOP3.LUT R2, R5, 0x7fffffff, RZ, 0xc0, !PT ;  /* 0x7fffffff05027812 */ /* 0x000fca00078ec0ff */
[----:B------:R-:W-:Y:S01]  /*0120*/  VIADD R8, R2, 0xfff00000 ;  /* 0xfff0000002087836 */ /* 0x000fe20000000000 */
[----:B------:R-:W-:-:S07]  /*0130*/  MOV R2, 0x150 ;  /* 0x0000015000027802 */ /* 0x000fce0000000f00 */
[----:B------:R-:W-:Y:S05]  /*0140*/  CALL.REL.NOINC `($__internal_0_$__cuda_sm20_dblrcp_rn_slowpath_v3) ;  /* 0x0000000000287944 */ /* 0x000fea0003c00000 */
.L_x_0:
[----:B------:R-:W0:Y:S01]  /*0150*/  LDC.64 R2, c[0x0][0x380] ;  /* 0x0000e000ff027b82 */ /* 0x000e220000000a00 */
[----:B------:R-:W1:Y:S07]  /*0160*/  LDCU.64 UR6, c[0x3][URZ] ;  /* 0x00c00000ff0677ac */ /* 0x000e6e0008000a00 */
[----:B------:R-:W2:Y:S01]  /*0170*/  LDC.64 R6, c[0x4][RZ] ;  /* 0x01000000ff067b82 */ /* 0x000ea20000000a00 */
[----:B0-----:R-:W-:Y:S01]  /*0180*/  IMAD.WIDE.U32 R2, R0, 0x8, R2 ;  /* 0x0000000800027825 */ /* 0x001fe200078e0002 */
[----:B--2---:R-:W-:Y:S04]  /*0190*/  STG.E.64 desc[UR4][R6.64], R8 ;  /* 0x0000000806007986 */ /* 0x004fe8000c101b04 */
[----:B------:R-:W1:Y:S02]  /*01a0*/  LDG.E.64 R4, desc[UR4][R2.64] ;  /* 0x0000000402047981 */ /* 0x000e64000c1e1b00 */
[----:B-1----:R-:W-:-:S08]  /*01b0*/  DADD R4, R4, UR6 ;  /* 0x0000000604047e29 */ /* 0x002fd00008000000 */
[----:B------:R-:W-:-:S07]  /*01c0*/  DADD R4, R4, R8 ;  /* 0x0000000004047229 */ /* 0x000fce0000000008 */
[----:B------:R-:W-:Y:S01]  /*01d0*/  STG.E.64 desc[UR4][R2.64], R4 ;  /* 0x0000000402007986 */ /* 0x000fe2000c101b04 */
[----:B------:R-:W-:Y:S05]  /*01e0*/  EXIT ;  /* 0x000000000000794d */ /* 0x000fea0003800000 */
        .weak           $__internal_0_$__cuda_sm20_dblrcp_rn_slowpath_v3
        .type           $__internal_0_$__cuda_sm20_dblrcp_rn_slowpath_v3,@function
        .size           $__internal_0_$__cuda_sm20_dblrcp_rn_slowpath_v3,(.L_x_5 - $__internal_0_$__cuda_sm20_dblrcp_rn_slowpath_v3)
$__internal_0_$__cuda_sm20_dblrcp_rn_slowpath_v3:
[----:B------:R-:W-:-:S14]  /*01f0*/  DSETP.GTU.AND P0, PT, |R4|, +INF , PT ;  /* 0x7ff000000400742a */ /* 0x000fdc0003f0c200 */
[----:B------:R-:W-:Y:S05]  /*0200*/  @P0 BRA `(.L_x_1) ;  /* 0x00000000007c0947 */ /* 0x000fea0003800000 */
[----:B------:R-:W-:-:S04]  /*0210*/  LOP3.LUT R3, R5, 0x7fffffff, RZ, 0xc0, !PT ;  /* 0x7fffffff05037812 */ /* 0x000fc800078ec0ff */
[----:B------:R-:W-:-:S04]  /*0220*/  IADD3 R6, PT, PT, R3, -0x1, RZ ;  /* 0xffffffff03067810 */ /* 0x000fc80007ffe0ff */
[----:B------:R-:W-:-:S13]  /*0230*/  ISETP.GE.U32.AND P0, PT, R6, 0x7fefffff, PT ;  /* 0x7fefffff0600780c */ /* 0x000fda0003f06070 */
[----:B------:R-:W-:Y:S01]  /*0240*/  @P0 LOP3.LUT R7, R5, 0x7ff00000, RZ, 0x3c, !PT ;  /* 0x7ff0000005070812 */ /* 0x000fe200078e3cff */
[----:B------:R-:W-:Y:S01]  /*0250*/  @P0 IMAD.MOV.U32 R6, RZ, RZ, RZ ;  /* 0x000000ffff060224 */ /* 0x000fe200078e00ff */
[----:B------:R-:W-:Y:S06]  /*0260*/  @P0 BRA `(.L_x_2) ;  /* 0x00000000006c0947 */ /* 0x000fec0003800000 */
[----:B------:R-:W-:-:S13]  /*0270*/  ISETP.GE.U32.AND P0, PT, R3, 0x1000001, PT ;  /* 0x010000010300780c */ /* 0x000fda0003f06070 */
[----:B------:R-:W-:Y:S05]  /*0280*/  @!P0 BRA `(.L_x_3) ;  /* 0x0000000000348947 */ /* 0x000fea0003800000 */
[----:B------:R-:W-:Y:S01]  /*0290*/  VIADD R7, R5, 0xc0200000 ;  /* 0xc020000005077836 */ /* 0x000fe20000000000 */
[----:B------:R-:W-:-:S03]  /*02a0*/  MOV R6, R4 ;  /* 0x0000000400067202 */ /* 0x000fc60000000f00 */
[----:B------:R-:W0:Y:S03]  /*02b0*/  MUFU.RCP64H R9, R7 ;  /* 0x0000000700097308 */ /* 0x000e260000001800 */
[----:B0-----:R-:W-:-:S08]  /*02c0*/  DFMA R10, -R6, R8, 1 ;  /* 0x3ff00000060a742b */ /* 0x001fd00000000108 */
[----:B------:R-:W-:-:S08]  /*02d0*/  DFMA R10, R10, R10, R10 ;  /* 0x0000000a0a0a722b */ /* 0x000fd0000000000a */
[----:B------:R-:W-:-:S08]  /*02e0*/  DFMA R10, R8, R10, R8 ;  /* 0x0000000a080a722b */ /* 0x000fd00000000008 */
[----:B------:R-:W-:-:S08]  /*02f0*/  DFMA R8, -R6, R10, 1 ;  /* 0x3ff000000608742b */ /* 0x000fd0000000010a */
[----:B------:R-:W-:-:S08]  /*0300*/  DFMA R8, R10, R8, R10 ;  /* 0x000000080a08722b */ /* 0x000fd0000000000a */
[----:B------:R-:W-:-:S08]  /*0310*/  DMUL R8, R8, 2.2250738585072013831e-308 ;  /* 0x0010000008087828 */ /* 0x000fd00000000000 */
[----:B------:R-:W-:-:S08]  /*0320*/  DFMA R4, -R4, R8, 1 ;  /* 0x3ff000000404742b */ /* 0x000fd00000000108 */
[----:B------:R-:W-:-:S08]  /*0330*/  DFMA R4, R4, R4, R4 ;  /* 0x000000040404722b */ /* 0x000fd00000000004 */
[----:B------:R-:W-:Y:S01]  /*0340*/  DFMA R6, R8, R4, R8 ;  /* 0x000000040806722b */ /* 0x000fe20000000008 */
[----:B------:R-:W-:Y:S10]  /*0350*/  BRA `(.L_x_2) ;  /* 0x0000000000307947 */ /* 0x000ff40003800000 */
.L_x_3:
[----:B------:R-:W-:Y:S01]  /*0360*/  DMUL R4, R4, 8.11296384146066816958e+31 ;  /* 0x4690000004047828 */ /* 0x000fe20000000000 */
[----:B------:R-:W-:-:S05]  /*0370*/  IMAD.MOV.U32 R6, RZ, RZ, R8 ;  /* 0x000000ffff067224 */ /* 0x000fca00078e0008 */
[----:B------:R-:W0:Y:S02]  /*0380*/  MUFU.RCP64H R7, R5 ;  /* 0x0000000500077308 */ /* 0x000e240000001800 */
[----:B0-----:R-:W-:-:S08]  /*0390*/  DFMA R8, -R4, R6, 1 ;  /* 0x3ff000000408742b */ /* 0x001fd00000000106 */
[----:B------:R-:W-:-:S08]  /*03a0*/  DFMA R8, R8, R8, R8 ;  /* 0x000000080808722b */ /* 0x000fd00000000008 */
[----:B------:R-:W-:-:S08]  /*03b0*/  DFMA R8, R6, R8, R6 ;  /* 0x000000080608722b */ /* 0x000fd00000000006 */
[----:B------:R-:W-:-:S08]  /*03c0*/  DFMA R6, -R4, R8, 1 ;  /* 0x3ff000000406742b */ /* 0x000fd00000000108 */
[----:B------:R-:W-:-:S08]  /*03d0*/  DFMA R6, R8, R6, R8 ;  /* 0x000000060806722b */ /* 0x000fd00000000008 */
[----:B------:R-:W-:Y:S01]  /*03e0*/  DMUL R6, R6, 8.11296384146066816958e+31 ;  /* 0x4690000006067828 */ /* 0x000fe20000000000 */
[----:B------:R-:W-:Y:S10]  /*03f0*/  BRA `(.L_x_2) ;  /* 0x0000000000087947 */ /* 0x000ff40003800000 */
.L_x_1:
[----:B------:R-:W-:Y:S01]  /*0400*/  LOP3.LUT R7, R5, 0x80000, RZ, 0xfc, !PT ;  /* 0x0008000005077812 */ /* 0x000fe200078efcff */
[----:B------:R-:W-:-:S07]  /*0410*/  IMAD.MOV.U32 R6, RZ, RZ, R4 ;  /* 0x000000ffff067224 */ /* 0x000fce00078e0004 */
.L_x_2:
[----:B------:R-:W-:Y:S01]  /*0420*/  MOV R3, 0x0 ;  /* 0x0000000000037802 */ /* 0x000fe20000000f00 */
[----:B------:R-:W-:Y:S01]  /*0430*/  IMAD.MOV.U32 R9, RZ, RZ, R7 ;  /* 0x000000ffff097224 */ /* 0x000fe200078e0007 */
[----:B------:R-:W-:Y:S02]  /*0440*/  MOV R8, R6 ;  /* 0x0000000600087202 */ /* 0x000fe40000000f00 */
[----:B------:R-:W-:Y:S05]  /*0450*/  RET.REL.NODEC R2 `(_Z8MyKernelPd) ;  /* 0xfffffff802e87950 */ /* 0x000fea0003c3ffff */
.L_x_4:
[----:B------:R-:W-:-:S00]  /*0460*/  BRA `(.L_x_4) ;  /* 0xfffffffc00fc7947 */ /* 0x000fc0000383ffff */
[----:B------:R-:W-:-:S00]  /*0470*/  NOP ;  /* 0x0000000000007918 */ /* 0x000fc00000000000 */
        /* <DEDUP_REMOVED lines=8> */
.L_x_5:


//--------------------- .nv.global.init           --------------------------
	.section	.nv.global.init,"aw",@progbits
	.align	8
.nv.global.init:
	.type		myVariable,@object
	.size		myVariable,(.L_1 - myVariable)
myVariable:
        /*0000*/ 	.byte	0x00, 0x00, 0x00, 0x60, 0xb8, 0x1e, 0x09, 0x40
.L_1:


//--------------------- .nv.shared.reserved.0     --------------------------
	.section	.nv.shared.reserved.0,"aw",@nobits
	.weak		__nv_reservedSMEM_offset_0_alias
	.size		__nv_reservedSMEM_offset_0_alias, 0, 64
	.other		__nv_reservedSMEM_offset_0_alias,@"STO_CUDA_RESERVED_SHARED STV_DEFAULT"
__nv_reservedSMEM_offset_0_alias:
	.zero		0
	.zero		64


//--------------------- .nv.constant0._Z8MyKernelPd --------------------------
	.section	.nv.constant0._Z8MyKernelPd,"a",@progbits
	.sectionflags	@""
	.align	4
.nv.constant0._Z8MyKernelPd:
	.zero		904


//--------------------- SYMBOLS --------------------------

	.type		.nv.reservedSmem.offset0,@object
	.size		.nv.reservedSmem.offset0,0x4
